//
// Generated by NVIDIA NVVM Compiler
//
// Compiler Build ID: CL-36424714
// Cuda compilation tools, release 13.0, V13.0.88
// Based on NVVM 20.0.0
//

.version 9.0
.target sm_100
.address_size 64

	// .globl	_Z6warmupv
// _ZZ10reducationPfS_iE9block_sum has been demoted

.visible .entry _Z6warmupv()
{


	ret;

}
	// .globl	_Z10reducationPfS_i
.visible .entry _Z10reducationPfS_i(
	.param .u64 .ptr .align 1 _Z10reducationPfS_i_param_0,
	.param .u64 .ptr .align 1 _Z10reducationPfS_i_param_1,
	.param .u32 _Z10reducationPfS_i_param_2
)
{
	.reg .pred 	%p<10>;
	.reg .b32 	%r<22>;
	.reg .b32 	%f<5>;
	.reg .b64 	%rd<9>;
	// demoted variable
	.shared .align 4 .f32 _ZZ10reducationPfS_iE9block_sum;
	ld.param.u64 	%rd1, [_Z10reducationPfS_i_param_0];
	ld.param.u64 	%rd2, [_Z10reducationPfS_i_param_1];
	ld.param.u32 	%r7, [_Z10reducationPfS_i_param_2];
	mov.u32 	%r1, %ctaid.x;
	shl.b32 	%r8, %r1, 6;
	mov.u32 	%r2, %tid.x;
	add.s32 	%r3, %r8, %r2;
	setp.ne.s32 	%p1, %r2, 0;
	@%p1 bra 	$L__BB1_2;
	mov.b32 	%r9, 0;
	st.shared.u32 	[_ZZ10reducationPfS_iE9block_sum], %r9;
$L__BB1_2:
	setp.ge.s32 	%p2, %r3, %r7;
	mov.b32 	%r21, 0;
	@%p2 bra 	$L__BB1_4;
	cvta.to.global.u64 	%rd3, %rd1;
	mul.wide.s32 	%rd4, %r3, 4;
	add.s64 	%rd5, %rd3, %rd4;
	ld.global.f32 	%f1, [%rd5];
	cvt.rzi.s32.f32 	%r21, %f1;
$L__BB1_4:
	and.b32  	%r11, %r2, 31;
	shfl.sync.down.b32	%r12|%p3, %r21, 16, 31, -1;
	add.s32 	%r13, %r12, %r21;
	shfl.sync.down.b32	%r14|%p4, %r13, 8, 31, -1;
	add.s32 	%r15, %r13, %r14;
	shfl.sync.down.b32	%r16|%p5, %r15, 4, 31, -1;
	add.s32 	%r17, %r15, %r16;
	shfl.sync.down.b32	%r18|%p6, %r17, 2, 31, -1;
	add.s32 	%r19, %r17, %r18;
	shfl.sync.down.b32	%r20|%p7, %r19, 1, 31, -1;
	add.s32 	%r6, %r19, %r20;
	bar.sync 	0;
	setp.ne.s32 	%p8, %r11, 0;
	@%p8 bra 	$L__BB1_6;
	cvt.rn.f32.s32 	%f2, %r6;
	atom.shared.add.f32 	%f3, [_ZZ10reducationPfS_iE9block_sum], %f2;
$L__BB1_6:
	setp.ne.s32 	%p9, %r2, 0;
	bar.sync 	0;
	@%p9 bra 	$L__BB1_8;
	ld.shared.f32 	%f4, [_ZZ10reducationPfS_iE9block_sum];
	cvta.to.global.u64 	%rd6, %rd2;
	mul.wide.u32 	%rd7, %r1, 4;
	add.s64 	%rd8, %rd6, %rd7;
	st.global.f32 	[%rd8], %f4;
$L__BB1_8:
	ret;

}


// ===== COMPILED SASS (sm_100) =====

	.target	sm_100

	.elftype	@"ET_EXEC"


//--------------------- .note.nv.tkinfo           --------------------------
	.section	.note.nv.tkinfo,"",@"SHT_NOTE"
	.sectionflags	@"SHF_NOTE_NV_TKINFO"
	.tkinfo
        /*0018*/ 	.word	0x00000002
        /*0030*/ 	.string	""
        /*0030*/ 	.string	"ptxas"
        /*0030*/ 	.string	"Cuda compilation tools, release 13.0, V13.0.88"
        /*0030*/ 	.string	"Build cuda_13.0.r13.0/compiler.36424714_0"
        /*0030*/ 	.string	"-arch sm_100 -m 64 "



//--------------------- .note.nv.cuinfo           --------------------------
	.section	.note.nv.cuinfo,"",@"SHT_NOTE"
	.sectionflags	@"SHF_NOTE_NV_CUINFO"
        /*0018*/ 	.short	0x0002
        /*001a*/ 	.short	0x0064
        /*001c*/ 	.short	0x0082
	.zero		2


//--------------------- .nv.info                  --------------------------
	.section	.nv.info,"",@"SHT_CUDA_INFO"
	.align	4


	//----- nvinfo : EIATTR_REGCOUNT
	.align		4
        /*0000*/ 	.byte	0x04, 0x2f
        /*0002*/ 	.short	(.L_1 - .L_0)
	.align		4
.L_0:
        /*0004*/ 	.word	index@(_Z6warmupv)
        /*0008*/ 	.word	0x00000004


	//----- nvinfo : EIATTR_FRAME_SIZE
	.align		4
.L_1:
        /*000c*/ 	.byte	0x04, 0x11
        /*000e*/ 	.short	(.L_3 - .L_2)
	.align		4
.L_2:
        /*0010*/ 	.word	index@(_Z6warmupv)
        /*0014*/ 	.word	0x00000000


	//----- nvinfo : EIATTR_REGCOUNT
	.align		4
.L_3:
        /*0018*/ 	.byte	0x04, 0x2f
        /*001a*/ 	.short	(.L_5 - .L_4)
	.align		4
.L_4:
        /*001c*/ 	.word	index@(_Z10reducationPfS_i)
        /*0020*/ 	.word	0x0000000e


	//----- nvinfo : EIATTR_FRAME_SIZE
	.align		4
.L_5:
        /*0024*/ 	.byte	0x04, 0x11
        /*0026*/ 	.short	(.L_7 - .L_6)
	.align		4
.L_6:
        /*0028*/ 	.word	index@(_Z10reducationPfS_i)
        /*002c*/ 	.word	0x00000000


	//----- nvinfo : EIATTR_MIN_STACK_SIZE
	.align		4
.L_7:
        /*0030*/ 	.byte	0x04, 0x12
        /*0032*/ 	.short	(.L_9 - .L_8)
	.align		4
.L_8:
        /*0034*/ 	.word	index@(_Z10reducationPfS_i)
        /*0038*/ 	.word	0x00000000


	//----- nvinfo : EIATTR_MIN_STACK_SIZE
	.align		4
.L_9:
        /*003c*/ 	.byte	0x04, 0x12
        /*003e*/ 	.short	(.L_11 - .L_10)
	.align		4
.L_10:
        /*0040*/ 	.word	index@(_Z6warmupv)
        /*0044*/ 	.word	0x00000000
.L_11:


//--------------------- .nv.compat                --------------------------
	.section	.nv.compat,"",@"SHT_CUDA_COMPAT_INFO"
	.align	4
        /*0000*/ 	.byte	0x02, 0x09, 0x00, 0x00, 0x02, 0x02, 0x01, 0x00, 0x02, 0x05, 0x05, 0x00, 0x03, 0x07, 0x01, 0x01
        /*0010*/ 	.byte	0x02, 0x03, 0x00, 0x00, 0x02, 0x06, 0x01, 0x00, 0x04, 0x0b, 0x08, 0x00, 0x09, 0x00, 0x00, 0x00
        /*0020*/ 	.byte	0x00, 0x00, 0x00, 0x00


//--------------------- .nv.info._Z10reducationPfS_i --------------------------
	.section	.nv.info._Z10reducationPfS_i,"",@"SHT_CUDA_INFO"
	.sectionflags	@""
	.align	4


	//----- nvinfo : EIATTR_CUDA_API_VERSION
	.align		4
        /*0000*/ 	.byte	0x04, 0x37
        /*0002*/ 	.short	(.L_13 - .L_12)
.L_12:
        /*0004*/ 	.word	0x00000082


	//----- nvinfo : EIATTR_KPARAM_INFO
	.align		4
.L_13:
        /*0008*/ 	.byte	0x04, 0x17
        /*000a*/ 	.short	(.L_15 - .L_14)
.L_14:
        /*000c*/ 	.word	0x00000000
        /*0010*/ 	.short	0x0002
        /*0012*/ 	.short	0x0010
        /*0014*/ 	.byte	0x00, 0xf0, 0x11, 0x00


	//----- nvinfo : EIATTR_KPARAM_INFO
	.align		4
.L_15:
        /*0018*/ 	.byte	0x04, 0x17
        /*001a*/ 	.short	(.L_17 - .L_16)
.L_16:
        /*001c*/ 	.word	0x00000000
        /*0020*/ 	.short	0x0001
        /*0022*/ 	.short	0x0008
        /*0024*/ 	.byte	0x00, 0xf5, 0x21, 0x00


	//----- nvinfo : EIATTR_KPARAM_INFO
	.align		4
.L_17:
        /*0028*/ 	.byte	0x04, 0x17
        /*002a*/ 	.short	(.L_19 - .L_18)
.L_18:
        /*002c*/ 	.word	0x00000000
        /*0030*/ 	.short	0x0000
        /*0032*/ 	.short	0x0000
        /*0034*/ 	.byte	0x00, 0xf5, 0x21, 0x00


	//----- nvinfo : EIATTR_SPARSE_MMA_MASK
	.align		4
.L_19:
        /*0038*/ 	.byte	0x03, 0x50
        /*003a*/ 	.short	0x0000


	//----- nvinfo : EIATTR_MAXREG_COUNT
	.align		4
        /*003c*/ 	.byte	0x03, 0x1b
        /*003e*/ 	.short	0x00ff


	//----- nvinfo : EIATTR_NUM_BARRIERS
	.align		4
        /*0040*/ 	.byte	0x02, 0x4c
        /*0042*/ 	.byte	0x01
	.zero		1


	//----- nvinfo : EIATTR_MERCURY_ISA_VERSION
	.align		4
        /*0044*/ 	.byte	0x03, 0x5f
        /*0046*/ 	.short	0x0101


	//----- nvinfo : EIATTR_COOP_GROUP_MASK_REGIDS
	.align		4
        /*0048*/ 	.byte	0x04, 0x29
        /*004a*/ 	.short	(.L_21 - .L_20)


	//   ....[0]....
.L_20:
        /*004c*/ 	.word	0xffffffff


	//   ....[1]....
        /*0050*/ 	.word	0xffffffff


	//   ....[2]....
        /*0054*/ 	.word	0xffffffff


	//   ....[3]....
        /*0058*/ 	.word	0xffffffff


	//   ....[4]....
        /*005c*/ 	.word	0xffffffff


	//----- nvinfo : EIATTR_COOP_GROUP_INSTR_OFFSETS
	.align		4
.L_21:
        /*0060*/ 	.byte	0x04, 0x28
        /*0062*/ 	.short	(.L_23 - .L_22)


	//   ....[0]....
.L_22:
        /*0064*/ 	.word	0x00000110


	//   ....[1]....
        /*0068*/ 	.word	0x00000140


	//   ....[2]....
        /*006c*/ 	.word	0x00000170


	//   ....[3]....
        /*0070*/ 	.word	0x00000190


	//   ....[4]....
        /*0074*/ 	.word	0x000001b0


	//----- nvinfo : EIATTR_VRC_CTA_INIT_COUNT
	.align		4
.L_23:
        /*0078*/ 	.byte	0x02, 0x4a
	.zero		1
	.zero		1


	//----- nvinfo : EIATTR_EXIT_INSTR_OFFSETS
	.align		4
        /*007c*/ 	.byte	0x04, 0x1c
        /*007e*/ 	.short	(.L_25 - .L_24)


	//   ....[0]....
.L_24:
        /*0080*/ 	.word	0x00000290


	//   ....[1]....
        /*0084*/ 	.word	0x00000310


	//----- nvinfo : EIATTR_CRS_STACK_SIZE
	.align		4
.L_25:
        /*0088*/ 	.byte	0x04, 0x1e
        /*008a*/ 	.short	(.L_27 - .L_26)
.L_26:
        /*008c*/ 	.word	0x00000000


	//----- nvinfo : EIATTR_CBANK_PARAM_SIZE
	.align		4
.L_27:
        /*0090*/ 	.byte	0x03, 0x19
        /*0092*/ 	.short	0x0014


	//----- nvinfo : EIATTR_PARAM_CBANK
	.align		4
        /*0094*/ 	.byte	0x04, 0x0a
        /*0096*/ 	.short	(.L_29 - .L_28)
	.align		4
.L_28:
        /*0098*/ 	.word	index@(.nv.constant0._Z10reducationPfS_i)
        /*009c*/ 	.short	0x0380
        /*009e*/ 	.short	0x0014


	//----- nvinfo : EIATTR_SW_WAR
	.align		4
.L_29:
        /*00a0*/ 	.byte	0x04, 0x36
        /*00a2*/ 	.short	(.L_31 - .L_30)
.L_30:
        /*00a4*/ 	.word	0x00000008
.L_31:


//--------------------- .nv.info._Z6warmupv       --------------------------
	.section	.nv.info._Z6warmupv,"",@"SHT_CUDA_INFO"
	.sectionflags	@""
	.align	4


	//----- nvinfo : EIATTR_CUDA_API_VERSION
	.align		4
        /*0000*/ 	.byte	0x04, 0x37
        /*0002*/ 	.short	(.L_33 - .L_32)
.L_32:
        /*0004*/ 	.word	0x00000082


	//----- nvinfo : EIATTR_SPARSE_MMA_MASK
	.align		4
.L_33:
        /*0008*/ 	.byte	0x03, 0x50
        /*000a*/ 	.short	0x0000


	//----- nvinfo : EIATTR_MAXREG_COUNT
	.align		4
        /*000c*/ 	.byte	0x03, 0x1b
        /*000e*/ 	.short	0x00ff


	//----- nvinfo : EIATTR_MERCURY_ISA_VERSION
	.align		4
        /*0010*/ 	.byte	0x03, 0x5f
        /*0012*/ 	.short	0x0101


	//----- nvinfo : EIATTR_VRC_CTA_INIT_COUNT
	.align		4
        /*0014*/ 	.byte	0x02, 0x4a
	.zero		1
	.zero		1


	//----- nvinfo : EIATTR_EXIT_INSTR_OFFSETS
	.align		4
        /*0018*/ 	.byte	0x04, 0x1c
        /*001a*/ 	.short	(.L_35 - .L_34)


	//   ....[0]....
.L_34:
        /*001c*/ 	.word	0x00000010


	//----- nvinfo : EIATTR_SW_WAR
	.align		4
.L_35:
        /*0020*/ 	.byte	0x04, 0x36
        /*0022*/ 	.short	(.L_37 - .L_36)
.L_36:
        /*0024*/ 	.word	0x00000008
.L_37:


//--------------------- .nv.callgraph             --------------------------
	.section	.nv.callgraph,"",@"SHT_CUDA_CALLGRAPH"
	.align	4
	.sectionentsize	8
	.align		4
        /*0000*/ 	.word	0x00000000
	.align		4
        /*0004*/ 	.word	0xffffffff
	.align		4
        /*0008*/ 	.word	0x00000000
	.align		4
        /*000c*/ 	.word	0xfffffffe
	.align		4
        /*0010*/ 	.word	0x00000000
	.align		4
        /*0014*/ 	.word	0xfffffffd
	.align		4
        /*0018*/ 	.word	0x00000000
	.align		4
        /*001c*/ 	.word	0xfffffffc


//--------------------- .text._Z10reducationPfS_i --------------------------
	.section	.text._Z10reducationPfS_i,"ax",@progbits
	.align	128
        .global         _Z10reducationPfS_i
        .type           _Z10reducationPfS_i,@function
        .size           _Z10reducationPfS_i,(.L_x_5 - _Z10reducationPfS_i)
        .other          _Z10reducationPfS_i,@"STO_CUDA_ENTRY STV_DEFAULT"
_Z10reducationPfS_i:
.text._Z10reducationPfS_i:
[----:B------:R-:W-:Y:S01]  /*0000*/  LDC R1, c[0x0][0x37c] ;  /* 0x0000df00ff017b82 */ /* 0x000fe20000000800 */
[----:B------:R-:W0:Y:S01]  /*0010*/  S2R R11, SR_TID.X ;  /* 0x00000000000b7919 */ /* 0x000e220000002100 */
[----:B------:R-:W1:Y:S01]  /*0020*/  LDCU UR4, c[0x0][0x390] ;  /* 0x00007200ff0477ac */ /* 0x000e620008000800 */
[----:B------:R-:W0:Y:S01]  /*0030*/  S2R R0, SR_CTAID.X ;  /* 0x0000000000007919 */ /* 0x000e220000002500 */
[----:B------:R-:W2:Y:S01]  /*0040*/  LDCU.64 UR6, c[0x0][0x358] ;  /* 0x00006b00ff0677ac */ /* 0x000ea20008000a00 */
[----:B0-----:R-:W-:-:S05]  /*0050*/  IMAD R5, R0, 0x40, R11 ;  /* 0x0000004000057824 */ /* 0x001fca00078e020b */
[----:B-1----:R-:W-:-:S13]  /*0060*/  ISETP.GE.AND P0, PT, R5, UR4, PT ;  /* 0x0000000405007c0c */ /* 0x002fda000bf06270 */
[----:B------:R-:W0:Y:S02]  /*0070*/  @!P0 LDC.64 R2, c[0x0][0x380] ;  /* 0x0000e000ff028b82 */ /* 0x000e240000000a00 */
[----:B0-----:R-:W-:-:S06]  /*0080*/  @!P0 IMAD.WIDE R2, R5, 0x4, R2 ;  /* 0x0000000405028825 */ /* 0x001fcc00078e0202 */
[----:B--2---:R-:W2:Y:S01]  /*0090*/  @!P0 LDG.E R2, desc[UR6][R2.64] ;  /* 0x0000000602028981 */ /* 0x004ea2000c1e1900 */
[----:B------:R-:W-:Y:S01]  /*00a0*/  IMAD.MOV.U32 R4, RZ, RZ, RZ ;  /* 0x000000ffff047224 */ /* 0x000fe200078e00ff */
[C---:B------:R-:W-:Y:S01]  /*00b0*/  LOP3.LUT P1, RZ, R11.reuse, 0x1f, RZ, 0xc0, !PT ;  /* 0x0000001f0bff7812 */ /* 0x040fe2000782c0ff */
[----:B------:R-:W-:Y:S04]  /*00c0*/  BSSY.RECONVERGENT B0, `(.L_x_0) ;  /* 0x000001b000007945 */ /* 0x000fe80003800200 */
[----:B--2---:R0:W1:Y:S01]  /*00d0*/  @!P0 F2I.TRUNC.NTZ R4, R2 ;  /* 0x0000000200048305 */ /* 0x004062000020f100 */
[----:B------:R-:W-:-:S13]  /*00e0*/  ISETP.NE.AND P0, PT, R11, RZ, PT ;  /* 0x000000ff0b00720c */ /* 0x000fda0003f05270 */
[----:B------:R-:W2:Y:S01]  /*00f0*/  @!P0 S2R R9, SR_CgaCtaId ;  /* 0x0000000000098919 */ /* 0x000ea20000008800 */
[----:B0-----:R-:W-:Y:S01]  /*0100*/  @!P0 MOV R2, 0x400 ;  /* 0x0000040000028802 */ /* 0x001fe20000000f00 */
[----:B-1----:R-:W0:Y:S02]  /*0110*/  SHFL.DOWN PT, R5, R4, 0x10, 0x1f ;  /* 0x0a001f0004057f89 */ /* 0x002e2400000e0000 */
[----:B0-----:R-:W-:Y:S01]  /*0120*/  IMAD.IADD R5, R5, 0x1, R4 ;  /* 0x0000000105057824 */ /* 0x001fe200078e0204 */
[----:B--2---:R-:W-:-:S04]  /*0130*/  @!P0 LEA R2, R9, R2, 0x18 ;  /* 0x0000000209028211 */ /* 0x004fc800078ec0ff */
[----:B------:R-:W0:Y:S04]  /*0140*/  SHFL.DOWN PT, R6, R5, 0x8, 0x1f ;  /* 0x09001f0005067f89 */ /* 0x000e2800000e0000 */
[----:B------:R-:W-:Y:S01]  /*0150*/  @!P0 STS [R2], RZ ;  /* 0x000000ff02008388 */ /* 0x000fe20000000800 */
[----:B0-----:R-:W-:-:S05]  /*0160*/  IADD3 R6, PT, PT, R5, R6, RZ ;  /* 0x0000000605067210 */ /* 0x001fca0007ffe0ff */
[----:B------:R-:W0:Y:S02]  /*0170*/  SHFL.DOWN PT, R7, R6, 0x4, 0x1f ;  /* 0x08801f0006077f89 */ /* 0x000e2400000e0000 */
[----:B0-----:R-:W-:-:S05]  /*0180*/  IMAD.IADD R7, R6, 0x1, R7 ;  /* 0x0000000106077824 */ /* 0x001fca00078e0207 */
[----:B------:R-:W0:Y:S02]  /*0190*/  SHFL.DOWN PT, R8, R7, 0x2, 0x1f ;  /* 0x08401f0007087f89 */ /* 0x000e2400000e0000 */
[----:B0-----:R-:W-:-:S05]  /*01a0*/  IMAD.IADD R8, R7, 0x1, R8 ;  /* 0x0000000107087824 */ /* 0x001fca00078e0208 */
[----:B------:R-:W0:Y:S02]  /*01b0*/  SHFL.DOWN PT, R3, R8, 0x1, 0x1f ;  /* 0x08201f0008037f89 */ /* 0x000e2400000e0000 */
[----:B0-----:R-:W-:Y:S01]  /*01c0*/  IADD3 R3, PT, PT, R8, R3, RZ ;  /* 0x0000000308037210 */ /* 0x001fe20007ffe0ff */
[----:B------:R-:W-:Y:S06]  /*01d0*/  BAR.SYNC.DEFER_BLOCKING 0x0 ;  /* 0x0000000000007b1d */ /* 0x000fec0000010000 */
[----:B------:R-:W-:Y:S05]  /*01e0*/  @P1 BRA `(.L_x_1) ;  /* 0x0000000000201947 */ /* 0x000fea0003800000 */
[----:B------:R-:W0:Y:S01]  /*01f0*/  S2R R7, SR_CgaCtaId ;  /* 0x0000000000077919 */ /* 0x000e220000008800 */
[----:B------:R-:W-:Y:S02]  /*0200*/  MOV R2, 0x400 ;  /* 0x0000040000027802 */ /* 0x000fe40000000f00 */
[----:B------:R-:W-:Y:S02]  /*0210*/  I2FP.F32.S32 R5, R3 ;  /* 0x0000000300057245 */ /* 0x000fe40000201400 */
[----:B0-----:R-:W-:-:S07]  /*0220*/  LEA R7, R7, R2, 0x18 ;  /* 0x0000000207077211 */ /* 0x001fce00078ec0ff */
.L_x_2:
[----:B------:R-:W0:Y:S02]  /*0230*/  LDS R2, [R7] ;  /* 0x0000000007027984 */ /* 0x000e240000000800 */
[----:B0-----:R-:W-:-:S05]  /*0240*/  FADD R3, R5, R2 ;  /* 0x0000000205037221 */ /* 0x001fca0000000000 */
[----:B------:R-:W0:Y:S02]  /*0250*/  ATOMS.CAST.SPIN P1, [R7], R2, R3 ;  /* 0x000000020700758d */ /* 0x000e240001820003 */
[----:B0-----:R-:W-:Y:S05]  /*0260*/  @!P1 BRA `(.L_x_2) ;  /* 0xfffffffc00f09947 */ /* 0x001fea000383ffff */
.L_x_1:
[----:B------:R-:W-:Y:S05]  /*0270*/  BSYNC.RECONVERGENT B0 ;  /* 0x0000000000007941 */ /* 0x000fea0003800200 */
.L_x_0:
[----:B------:R-:W-:Y:S06]  /*0280*/  BAR.SYNC.DEFER_BLOCKING 0x0 ;  /* 0x0000000000007b1d */ /* 0x000fec0000010000 */
[----:B------:R-:W-:Y:S05]  /*0290*/  @P0 EXIT ;  /* 0x000000000000094d */ /* 0x000fea0003800000 */
[----:B------:R-:W0:Y:S01]  /*02a0*/  S2UR UR5, SR_CgaCtaId ;  /* 0x00000000000579c3 */ /* 0x000e220000008800 */
[----:B------:R-:W-:-:S07]  /*02b0*/  UMOV UR4, 0x400 ;  /* 0x0000040000047882 */ /* 0x000fce0000000000 */
[----:B------:R-:W1:Y:S01]  /*02c0*/  LDC.64 R2, c[0x0][0x388] ;  /* 0x0000e200ff027b82 */ /* 0x000e620000000a00 */
[----:B0-----:R-:W-:Y:S01]  /*02d0*/  ULEA UR4, UR5, UR4, 0x18 ;  /* 0x0000000405047291 */ /* 0x001fe2000f8ec0ff */
[----:B-1----:R-:W-:-:S08]  /*02e0*/  IMAD.WIDE.U32 R2, R0, 0x4, R2 ;  /* 0x0000000400027825 */ /* 0x002fd000078e0002 */
[----:B------:R-:W0:Y:S04]  /*02f0*/  LDS R5, [UR4] ;  /* 0x00000004ff057984 */ /* 0x000e280008000800 */
[----:B0-----:R-:W-:Y:S01]  /*0300*/  STG.E desc[UR6][R2.64], R5 ;  /* 0x0000000502007986 */ /* 0x001fe2000c101906 */
[----:B------:R-:W-:Y:S05]  /*0310*/  EXIT ;  /* 0x000000000000794d */ /* 0x000fea0003800000 */
.L_x_3:
[----:B------:R-:W-:-:S00]  /*0320*/  BRA `(.L_x_3) ;  /* 0xfffffffc00fc7947 */ /* 0x000fc0000383ffff */
[----:B------:R-:W-:-:S00]  /*0330*/  NOP ;  /* 0x0000000000007918 */ /* 0x000fc00000000000 */
        /* <DEDUP_REMOVED lines=12> */
.L_x_5:


//--------------------- .text._Z6warmupv          --------------------------
	.section	.text._Z6warmupv,"ax",@progbits
	.align	128
        .global         _Z6warmupv
        .type           _Z6warmupv,@function
        .size           _Z6warmupv,(.L_x_6 - _Z6warmupv)
        .other          _Z6warmupv,@"STO_CUDA_ENTRY STV_DEFAULT"
_Z6warmupv:
.text._Z6warmupv:
[----:B------:R-:W-:Y:S01]  /*0000*/  LDC R1, c[0x0][0x37c] ;  /* 0x0000df00ff017b82 */ /* 0x000fe20000000800 */
[----:B------:R-:W-:Y:S05]  /*0010*/  EXIT ;  /* 0x000000000000794d */ /* 0x000fea0003800000 */
.L_x_4:
        /* <DEDUP_REMOVED lines=14> */
.L_x_6:


//--------------------- .nv.shared._Z10reducationPfS_i --------------------------
	.section	.nv.shared._Z10reducationPfS_i,"aw",@nobits
	.sectionflags	@""
	.align	4
.nv.shared._Z10reducationPfS_i:
	.zero		1028


//--------------------- .nv.shared.reserved.0     --------------------------
	.section	.nv.shared.reserved.0,"aw",@nobits
	.weak		__nv_reservedSMEM_offset_0_alias
	.size		__nv_reservedSMEM_offset_0_alias, 0, 64
	.other		__nv_reservedSMEM_offset_0_alias,@"STO_CUDA_RESERVED_SHARED STV_DEFAULT"
__nv_reservedSMEM_offset_0_alias:
	.zero		0
	.zero		64


//--------------------- .nv.constant0._Z10reducationPfS_i --------------------------
	.section	.nv.constant0._Z10reducationPfS_i,"a",@progbits
	.sectionflags	@""
	.align	4
.nv.constant0._Z10reducationPfS_i:
	.zero		916


//--------------------- .nv.constant0._Z6warmupv  --------------------------
	.section	.nv.constant0._Z6warmupv,"a",@progbits
	.sectionflags	@""
	.align	4
.nv.constant0._Z6warmupv:
	.zero		896


//--------------------- SYMBOLS --------------------------

	.type		.nv.reservedSmem.offset0,@object
	.size		.nv.reservedSmem.offset0,0x4
	.type		.nv.reservedSmem.cap,@object
	.size		.nv.reservedSmem.cap,0x4
